//
// Generated by NVIDIA NVVM Compiler
//
// Compiler Build ID: CL-36424714
// Cuda compilation tools, release 13.0, V13.0.88
// Based on NVVM 20.0.0
//

.version 9.0
.target sm_100
.address_size 64

	// .globl	_Z4hogev

.visible .entry _Z4hogev()
{


	ret;

}


// ===== COMPILED SASS (sm_100) =====

	.target	sm_100

	.elftype	@"ET_EXEC"


//--------------------- .note.nv.tkinfo           --------------------------
	.section	.note.nv.tkinfo,"",@"SHT_NOTE"
	.sectionflags	@"SHF_NOTE_NV_TKINFO"
	.tkinfo
        /*0018*/ 	.word	0x00000002
        /*0030*/ 	.string	""
        /*0030*/ 	.string	"ptxas"
        /*0030*/ 	.string	"Cuda compilation tools, release 13.0, V13.0.88"
        /*0030*/ 	.string	"Build cuda_13.0.r13.0/compiler.36424714_0"
        /*0030*/ 	.string	"-arch sm_100 -m 64 "



//--------------------- .note.nv.cuinfo           --------------------------
	.section	.note.nv.cuinfo,"",@"SHT_NOTE"
	.sectionflags	@"SHF_NOTE_NV_CUINFO"
        /*0018*/ 	.short	0x0002
        /*001a*/ 	.short	0x0064
        /*001c*/ 	.short	0x0082
	.zero		2


//--------------------- .nv.info                  --------------------------
	.section	.nv.info,"",@"SHT_CUDA_INFO"
	.align	4


	//----- nvinfo : EIATTR_REGCOUNT
	.align		4
        /*0000*/ 	.byte	0x04, 0x2f
        /*0002*/ 	.short	(.L_1 - .L_0)
	.align		4
.L_0:
        /*0004*/ 	.word	index@(_Z4hogev)
        /*0008*/ 	.word	0x00000004


	//----- nvinfo : EIATTR_FRAME_SIZE
	.align		4
.L_1:
        /*000c*/ 	.byte	0x04, 0x11
        /*000e*/ 	.short	(.L_3 - .L_2)
	.align		4
.L_2:
        /*0010*/ 	.word	index@(_Z4hogev)
        /*0014*/ 	.word	0x00000000


	//----- nvinfo : EIATTR_MIN_STACK_SIZE
	.align		4
.L_3:
        /*0018*/ 	.byte	0x04, 0x12
        /*001a*/ 	.short	(.L_5 - .L_4)
	.align		4
.L_4:
        /*001c*/ 	.word	index@(_Z4hogev)
        /*0020*/ 	.word	0x00000000
.L_5:


//--------------------- .nv.compat                --------------------------
	.section	.nv.compat,"",@"SHT_CUDA_COMPAT_INFO"
	.align	4
        /*0000*/ 	.byte	0x02, 0x09, 0x00, 0x00, 0x02, 0x02, 0x01, 0x00, 0x02, 0x05, 0x05, 0x00, 0x03, 0x07, 0x01, 0x01
        /*0010*/ 	.byte	0x02, 0x03, 0x00, 0x00, 0x02, 0x06, 0x01, 0x00, 0x04, 0x0b, 0x08, 0x00, 0x09, 0x00, 0x00, 0x00
        /*0020*/ 	.byte	0x00, 0x00, 0x00, 0x00


//--------------------- .nv.info._Z4hogev         --------------------------
	.section	.nv.info._Z4hogev,"",@"SHT_CUDA_INFO"
	.sectionflags	@""
	.align	4


	//----- nvinfo : EIATTR_CUDA_API_VERSION
	.align		4
        /*0000*/ 	.byte	0x04, 0x37
        /*0002*/ 	.short	(.L_7 - .L_6)
.L_6:
        /*0004*/ 	.word	0x00000082


	//----- nvinfo : EIATTR_SPARSE_MMA_MASK
	.align		4
.L_7:
        /*0008*/ 	.byte	0x03, 0x50
        /*000a*/ 	.short	0x0000


	//----- nvinfo : EIATTR_MAXREG_COUNT
	.align		4
        /*000c*/ 	.byte	0x03, 0x1b
        /*000e*/ 	.short	0x00ff


	//----- nvinfo : EIATTR_MERCURY_ISA_VERSION
	.align		4
        /*0010*/ 	.byte	0x03, 0x5f
        /*0012*/ 	.short	0x0101


	//----- nvinfo : EIATTR_VRC_CTA_INIT_COUNT
	.align		4
        /*0014*/ 	.byte	0x02, 0x4a
	.zero		1
	.zero		1


	//----- nvinfo : EIATTR_EXIT_INSTR_OFFSETS
	.align		4
        /*0018*/ 	.byte	0x04, 0x1c
        /*001a*/ 	.short	(.L_9 - .L_8)


	//   ....[0]....
.L_8:
        /*001c*/ 	.word	0x00000010


	//----- nvinfo : EIATTR_SW_WAR
	.align		4
.L_9:
        /*0020*/ 	.byte	0x04, 0x36
        /*0022*/ 	.short	(.L_11 - .L_10)
.L_10:
        /*0024*/ 	.word	0x00000008
.L_11:


//--------------------- .nv.callgraph             --------------------------
	.section	.nv.callgraph,"",@"SHT_CUDA_CALLGRAPH"
	.align	4
	.sectionentsize	8
	.align		4
        /*0000*/ 	.word	0x00000000
	.align		4
        /*0004*/ 	.word	0xffffffff
	.align		4
        /*0008*/ 	.word	0x00000000
	.align		4
        /*000c*/ 	.word	0xfffffffe
	.align		4
        /*0010*/ 	.word	0x00000000
	.align		4
        /*0014*/ 	.word	0xfffffffd
	.align		4
        /*0018*/ 	.word	0x00000000
	.align		4
        /*001c*/ 	.word	0xfffffffc


//--------------------- .text._Z4hogev            --------------------------
	.section	.text._Z4hogev,"ax",@progbits
	.align	128
        .global         _Z4hogev
        .type           _Z4hogev,@function
        .size           _Z4hogev,(.L_x_1 - _Z4hogev)
        .other          _Z4hogev,@"STO_CUDA_ENTRY STV_DEFAULT"
_Z4hogev:
.text._Z4hogev:
[----:B------:R-:W-:Y:S01]  /*0000*/  LDC R1, c[0x0][0x37c] ;  /* 0x0000df00ff017b82 */ /* 0x000fe20000000800 */
[----:B------:R-:W-:Y:S05]  /*0010*/  EXIT ;  /* 0x000000000000794d */ /* 0x000fea0003800000 */
.L_x_0:
[----:B------:R-:W-:-:S00]  /*0020*/  BRA `(.L_x_0) ;  /* 0xfffffffc00fc7947 */ /* 0x000fc0000383ffff */
[----:B------:R-:W-:-:S00]  /*0030*/  NOP ;  /* 0x0000000000007918 */ /* 0x000fc00000000000 */
        /* <DEDUP_REMOVED lines=12> */
.L_x_1:


//--------------------- .nv.shared.reserved.0     --------------------------
	.section	.nv.shared.reserved.0,"aw",@nobits
	.weak		__nv_reservedSMEM_offset_0_alias
	.size		__nv_reservedSMEM_offset_0_alias, 0, 64
	.other		__nv_reservedSMEM_offset_0_alias,@"STO_CUDA_RESERVED_SHARED STV_DEFAULT"
__nv_reservedSMEM_offset_0_alias:
	.zero		0
	.zero		64


//--------------------- .nv.constant0._Z4hogev    --------------------------
	.section	.nv.constant0._Z4hogev,"a",@progbits
	.sectionflags	@""
	.align	4
.nv.constant0._Z4hogev:
	.zero		896


//--------------------- SYMBOLS --------------------------

	.type		.nv.reservedSmem.offset0,@object
	.size		.nv.reservedSmem.offset0,0x4
